	.headerflags	@"EF_CUDA_TEXMODE_UNIFIED EF_CUDA_64BIT_ADDRESS EF_CUDA_ACCELERATORS EF_CUDA_SM90 EF_CUDA_VIRTUAL_SM(EF_CUDA_SM90)"
	.elftype	@"ET_EXEC"


//--------------------- .nv.info                  --------------------------
	.section	.nv.info,"",@"SHT_CUDA_INFO"
	.align	4


	//----- nvinfo : EIATTR_REGCOUNT
	.align		4
        /*0000*/ 	.byte	0x04, 0x2f
        /*0002*/ 	.short	(.L_1 - .L_0)
	.align		4
.L_0:
        /*0004*/ 	.word	index@(triton_poi_fused_clone_7)
        /*0008*/ 	.word	0x00000017


	//----- nvinfo : EIATTR_MIN_STACK_SIZE
	.align		4
.L_1:
        /*000c*/ 	.byte	0x04, 0x12
        /*000e*/ 	.short	(.L_3 - .L_2)
	.align		4
.L_2:
        /*0010*/ 	.word	index@(triton_poi_fused_clone_7)
        /*0014*/ 	.word	0x00000000


	//----- nvinfo : EIATTR_FRAME_SIZE
	.align		4
.L_3:
        /*0018*/ 	.byte	0x04, 0x11
        /*001a*/ 	.short	(.L_5 - .L_4)
	.align		4
.L_4:
        /*001c*/ 	.word	index@(triton_poi_fused_clone_7)
        /*0020*/ 	.word	0x00000000


	//----- nvinfo : EIATTR_MIN_STACK_SIZE
	.align		4
.L_5:
        /*0024*/ 	.byte	0x04, 0x12
        /*0026*/ 	.short	(.L_7 - .L_6)
	.align		4
.L_6:
        /*0028*/ 	.word	index@(triton_poi_fused_clone_7)
        /*002c*/ 	.word	0x00000000
.L_7:


//--------------------- .nv.info.triton_poi_fused_clone_7 --------------------------
	.section	.nv.info.triton_poi_fused_clone_7,"",@"SHT_CUDA_INFO"
	.sectionflags	@""
	.align	4


	//----- nvinfo : EIATTR_CUDA_API_VERSION
	.align		4
        /*0000*/ 	.byte	0x04, 0x37
        /*0002*/ 	.short	(.L_9 - .L_8)
.L_8:
        /*0004*/ 	.word	0x0000007c


	//----- nvinfo : EIATTR_KPARAM_INFO
	.align		4
.L_9:
        /*0008*/ 	.byte	0x04, 0x17
        /*000a*/ 	.short	(.L_11 - .L_10)
.L_10:
        /*000c*/ 	.word	0x00000000
        /*0010*/ 	.short	0x0007
        /*0012*/ 	.short	0x0034
        /*0014*/ 	.byte	0x00, 0xf0, 0x11, 0x00


	//----- nvinfo : EIATTR_KPARAM_INFO
	.align		4
.L_11:
        /*0018*/ 	.byte	0x04, 0x17
        /*001a*/ 	.short	(.L_13 - .L_12)
.L_12:
        /*001c*/ 	.word	0x00000000
        /*0020*/ 	.short	0x0006
        /*0022*/ 	.short	0x0030
        /*0024*/ 	.byte	0x00, 0xf0, 0x11, 0x00


	//----- nvinfo : EIATTR_KPARAM_INFO
	.align		4
.L_13:
        /*0028*/ 	.byte	0x04, 0x17
        /*002a*/ 	.short	(.L_15 - .L_14)
.L_14:
        /*002c*/ 	.word	0x00000000
        /*0030*/ 	.short	0x0005
        /*0032*/ 	.short	0x0028
        /*0034*/ 	.byte	0x00, 0xf4, 0x21, 0x00


	//----- nvinfo : EIATTR_KPARAM_INFO
	.align		4
.L_15:
        /*0038*/ 	.byte	0x04, 0x17
        /*003a*/ 	.short	(.L_17 - .L_16)
.L_16:
        /*003c*/ 	.word	0x00000000
        /*0040*/ 	.short	0x0004
        /*0042*/ 	.short	0x0020
        /*0044*/ 	.byte	0x00, 0xf4, 0x21, 0x00


	//----- nvinfo : EIATTR_KPARAM_INFO
	.align		4
.L_17:
        /*0048*/ 	.byte	0x04, 0x17
        /*004a*/ 	.short	(.L_19 - .L_18)
.L_18:
        /*004c*/ 	.word	0x00000000
        /*0050*/ 	.short	0x0003
        /*0052*/ 	.short	0x0018
        /*0054*/ 	.byte	0x00, 0xf4, 0x21, 0x00


	//----- nvinfo : EIATTR_KPARAM_INFO
	.align		4
.L_19:
        /*0058*/ 	.byte	0x04, 0x17
        /*005a*/ 	.short	(.L_21 - .L_20)
.L_20:
        /*005c*/ 	.word	0x00000000
        /*0060*/ 	.short	0x0002
        /*0062*/ 	.short	0x0010
        /*0064*/ 	.byte	0x00, 0xf4, 0x21, 0x00


	//----- nvinfo : EIATTR_KPARAM_INFO
	.align		4
.L_21:
        /*0068*/ 	.byte	0x04, 0x17
        /*006a*/ 	.short	(.L_23 - .L_22)
.L_22:
        /*006c*/ 	.word	0x00000000
        /*0070*/ 	.short	0x0001
        /*0072*/ 	.short	0x0008
        /*0074*/ 	.byte	0x00, 0xf4, 0x21, 0x00


	//----- nvinfo : EIATTR_KPARAM_INFO
	.align		4
.L_23:
        /*0078*/ 	.byte	0x04, 0x17
        /*007a*/ 	.short	(.L_25 - .L_24)
.L_24:
        /*007c*/ 	.word	0x00000000
        /*0080*/ 	.short	0x0000
        /*0082*/ 	.short	0x0000
        /*0084*/ 	.byte	0x00, 0xf4, 0x21, 0x00


	//----- nvinfo : EIATTR_SPARSE_MMA_MASK
	.align		4
.L_25:
        /*0088*/ 	.byte	0x03, 0x50
        /*008a*/ 	.short	0x0000


	//----- nvinfo : EIATTR_MAXREG_COUNT
	.align		4
        /*008c*/ 	.byte	0x03, 0x1b
        /*008e*/ 	.short	0x00ff


	//----- nvinfo : EIATTR_EXIT_INSTR_OFFSETS
	.align		4
        /*0090*/ 	.byte	0x04, 0x1c
        /*0092*/ 	.short	(.L_27 - .L_26)


	//   ....[0]....
.L_26:
        /*0094*/ 	.word	0x00000500


	//   ....[1]....
        /*0098*/ 	.word	0x00000520


	//----- nvinfo : EIATTR_REQNTID
	.align		4
.L_27:
        /*009c*/ 	.byte	0x04, 0x10
        /*009e*/ 	.short	(.L_29 - .L_28)
.L_28:
        /*00a0*/ 	.word	0x00000080
        /*00a4*/ 	.word	0x00000001
        /*00a8*/ 	.word	0x00000001


	//----- nvinfo : EIATTR_CBANK_PARAM_SIZE
	.align		4
.L_29:
        /*00ac*/ 	.byte	0x03, 0x19
        /*00ae*/ 	.short	0x0038


	//----- nvinfo : EIATTR_PARAM_CBANK
	.align		4
        /*00b0*/ 	.byte	0x04, 0x0a
        /*00b2*/ 	.short	(.L_31 - .L_30)
	.align		4
.L_30:
        /*00b4*/ 	.word	index@(.nv.constant0.triton_poi_fused_clone_7)
        /*00b8*/ 	.short	0x0210
        /*00ba*/ 	.short	0x0038


	//----- nvinfo : EIATTR_SW_WAR
	.align		4
.L_31:
        /*00bc*/ 	.byte	0x04, 0x36
        /*00be*/ 	.short	(.L_33 - .L_32)
.L_32:
        /*00c0*/ 	.word	0x00000008
.L_33:


//--------------------- .nv.callgraph             --------------------------
	.section	.nv.callgraph,"",@"SHT_CUDA_CALLGRAPH"
	.align	4
	.sectionentsize	8
	.align		4
        /*0000*/ 	.word	0x00000000
	.align		4
        /*0004*/ 	.word	0xffffffff
	.align		4
        /*0008*/ 	.word	0x00000000
	.align		4
        /*000c*/ 	.word	0xfffffffe
	.align		4
        /*0010*/ 	.word	0x00000000
	.align		4
        /*0014*/ 	.word	0xfffffffd
	.align		4
        /*0018*/ 	.word	0x00000000
	.align		4
        /*001c*/ 	.word	0xfffffffc


//--------------------- .text.triton_poi_fused_clone_7 --------------------------
	.section	.text.triton_poi_fused_clone_7,"ax",@progbits
	.sectionflags	@"SHF_BARRIERS=1"
	.align	128
        .global         triton_poi_fused_clone_7
        .type           triton_poi_fused_clone_7,@function
        .size           triton_poi_fused_clone_7,(.L_x_1 - triton_poi_fused_clone_7)
        .other          triton_poi_fused_clone_7,@"STO_CUDA_ENTRY STV_DEFAULT"
triton_poi_fused_clone_7:
.text.triton_poi_fused_clone_7:
[----:B------:R-:W0:Y:S01]  /*0000*/  LDC R1, c[0x0][0x28] ;  /* 0x00000a00ff017b82 */ /* 0x000e220000000800 */
[----:B------:R-:W1:Y:S07]  /*0010*/  S2R R9, SR_CTAID.Y ;  /* 0x0000000000097919 */ /* 0x000e6e0000002600 */
[----:B------:R-:W2:Y:S01]  /*0020*/  LDC.64 R4, c[0x0][0x218] ;  /* 0x00008600ff047b82 */ /* 0x000ea20000000a00 */
[----:B------:R-:W-:Y:S01]  /*0030*/  ULDC.64 UR6, c[0x0][0x208] ;  /* 0x0000820000067ab9 */ /* 0x000fe20000000a00 */
[----:B------:R-:W3:Y:S01]  /*0040*/  S2R R8, SR_TID.X ;  /* 0x0000000000087919 */ /* 0x000ee20000002100 */
[----:B------:R-:W4:Y:S01]  /*0050*/  S2R R7, SR_CTAID.X ;  /* 0x0000000000077919 */ /* 0x000f220000002500 */
[----:B-1----:R-:W-:-:S02]  /*0060*/  IMAD.SHL.U32 R11, R9, 0x80, RZ ;  /* 0x00000080090b7824 */ /* 0x002fc400078e00ff */
[----:B---3--:R-:W-:Y:S01]  /*0070*/  IMAD.SHL.U32 R0, R8, 0x2, RZ ;  /* 0x0000000208007824 */ /* 0x008fe200078e00ff */
[----:B------:R-:W-:-:S04]  /*0080*/  SHF.R.U32.HI R10, RZ, 0x6, R8 ;  /* 0x00000006ff0a7819 */ /* 0x000fc80000011608 */
[----:B------:R-:W-:Y:S01]  /*0090*/  LOP3.LUT R2, R11, 0x7e, R0, 0xf8, !PT ;  /* 0x0000007e0b027812 */ /* 0x000fe200078ef800 */
[----:B----4-:R-:W-:-:S03]  /*00a0*/  IMAD.SHL.U32 R0, R7, 0x2, RZ ;  /* 0x0000000207007824 */ /* 0x010fc600078e00ff */
[----:B------:R-:W-:-:S04]  /*00b0*/  SHF.R.S32.HI R3, RZ, 0x1f, R2 ;  /* 0x0000001fff037819 */ /* 0x000fc80000011402 */
[----:B------:R-:W-:Y:S02]  /*00c0*/  LEA.HI R6, R3, R2, RZ, 0x5 ;  /* 0x0000000203067211 */ /* 0x000fe400078f28ff */
[----:B------:R-:W-:Y:S02]  /*00d0*/  SGXT.U32 R3, R10, 0x1 ;  /* 0x000000010a03781a */ /* 0x000fe40000000000 */
[C---:B------:R-:W-:Y:S01]  /*00e0*/  LOP3.LUT R7, R6.reuse, 0xffffffe0, RZ, 0xc0, !PT ;  /* 0xffffffe006077812 */ /* 0x040fe200078ec0ff */
[----:B------:R-:W-:Y:S01]  /*00f0*/  IMAD.SHL.U32 R6, R6, 0x40, RZ ;  /* 0x0000004006067824 */ /* 0x000fe200078e00ff */
[----:B------:R-:W-:-:S03]  /*0100*/  LOP3.LUT R3, R0, R3, RZ, 0xfc, !PT ;  /* 0x0000000300037212 */ /* 0x000fc600078efcff */
[----:B------:R-:W-:Y:S01]  /*0110*/  IMAD.IADD R10, R2, 0x1, -R7 ;  /* 0x00000001020a7824 */ /* 0x000fe200078e0a07 */
[----:B------:R-:W-:-:S03]  /*0120*/  ISETP.GE.AND P0, PT, R3, 0x40, PT ;  /* 0x000000400300780c */ /* 0x000fc60003f06270 */
[----:B------:R-:W-:Y:S01]  /*0130*/  IMAD R10, R3, 0x20, R10 ;  /* 0x00000020030a7824 */ /* 0x000fe200078e020a */
[----:B------:R-:W-:Y:S02]  /*0140*/  LOP3.LUT R3, R6, 0xfffff800, RZ, 0xc0, !PT ;  /* 0xfffff80006037812 */ /* 0x000fe400078ec0ff */
[----:B------:R-:W-:Y:S01]  /*0150*/  ISETP.LT.AND P0, PT, R2, 0x80, !P0 ;  /* 0x000000800200780c */ /* 0x000fe20004701270 */
[----:B------:R-:W1:Y:S02]  /*0160*/  S2UR UR5, SR_CgaCtaId ;  /* 0x00000000000579c3 */ /* 0x000e640000008800 */
[----:B------:R-:W-:Y:S01]  /*0170*/  IMAD.IADD R19, R10, 0x1, R3 ;  /* 0x000000010a137824 */ /* 0x000fe200078e0203 */
[----:B------:R-:W-:-:S03]  /*0180*/  CS2R R2, SRZ ;  /* 0x0000000000027805 */ /* 0x000fc6000001ff00 */
[----:B--2---:R-:W-:Y:S02]  /*0190*/  IMAD.WIDE R12, R19, 0x4, R4 ;  /* 0x00000004130c7825 */ /* 0x004fe400078e0204 */
[----:B------:R-:W2:Y:S04]  /*01a0*/  LDC.64 R4, c[0x0][0x228] ;  /* 0x00008a00ff047b82 */ /* 0x000ea80000000a00 */
[----:B------:R3:W4:Y:S01]  /*01b0*/  @P0 LDG.E.EL.64 R2, desc[UR6][R12.64] ;  /* 0x000000060c020981 */ /* 0x000722000c2e1b00 */
[----:B------:R-:W-:Y:S01]  /*01c0*/  LOP3.LUT R11, R11, 0x7f, R8, 0xf8, !PT ;  /* 0x0000007f0b0b7812 */ /* 0x000fe200078ef808 */
[----:B------:R-:W-:Y:S01]  /*01d0*/  IMAD.SHL.U32 R14, R8, 0x8, RZ ;  /* 0x00000008080e7824 */ /* 0x000fe200078e00ff */
[----:B------:R-:W-:Y:S01]  /*01e0*/  UMOV UR4, 0x400 ;  /* 0x0000040000047882 */ /* 0x000fe20000000000 */
[----:B------:R-:W5:Y:S01]  /*01f0*/  LDC.64 R6, c[0x0][0x210] ;  /* 0x00008400ff067b82 */ /* 0x000f620000000a00 */
[----:B------:R-:W-:-:S02]  /*0200*/  ISETP.GE.AND P2, PT, R11, 0x80, PT ;  /* 0x000000800b00780c */ /* 0x000fc40003f46270 */
[----:B------:R-:W-:Y:S02]  /*0210*/  SHF.R.U32.HI R10, RZ, 0x3, R8 ;  /* 0x00000003ff0a7819 */ /* 0x000fe40000011608 */
[----:B------:R-:W-:Y:S01]  /*0220*/  ISETP.LT.AND P1, PT, R0, 0x40, !P2 ;  /* 0x000000400000780c */ /* 0x000fe20005721270 */
[----:B------:R-:W-:Y:S01]  /*0230*/  IMAD R0, R11, 0x40, R0 ;  /* 0x000000400b007824 */ /* 0x000fe200078e0200 */
[----:B------:R-:W-:Y:S01]  /*0240*/  LOP3.LUT R10, R10, 0x8, RZ, 0xc0, !PT ;  /* 0x000000080a0a7812 */ /* 0x000fe200078ec0ff */
[----:B-1----:R-:W-:Y:S01]  /*0250*/  UPRMT UR4, UR5, 0x654, UR4 ;  /* 0x0000065405047896 */ /* 0x002fe20008000004 */
[----:B---3--:R-:W-:Y:S02]  /*0260*/  LOP3.LUT R13, R14, 0x3f8, RZ, 0xc0, !PT ;  /* 0x000003f80e0d7812 */ /* 0x008fe400078ec0ff */
[----:B------:R-:W1:Y:S03]  /*0270*/  LDC.64 R14, c[0x0][0x220] ;  /* 0x00008800ff0e7b82 */ /* 0x000e660000000a00 */
[----:B------:R-:W-:Y:S01]  /*0280*/  IADD3 R10, R13, UR4, R10 ;  /* 0x000000040d0a7c10 */ /* 0x000fe2000fffe00a */
[----:B--2---:R-:W-:Y:S01]  /*0290*/  IMAD.WIDE R18, R19, 0x4, R4 ;  /* 0x0000000413127825 */ /* 0x004fe200078e0204 */
[----:B------:R-:W-:-:S02]  /*02a0*/  CS2R R4, SRZ ;  /* 0x0000000000047805 */ /* 0x000fc4000001ff00 */
[----:B------:R-:W-:Y:S01]  /*02b0*/  SHF.R.S32.HI R20, RZ, 0x18, R9 ;  /* 0x00000018ff147819 */ /* 0x000fe20000011409 */
[----:B------:R-:W2:Y:S01]  /*02c0*/  LDC.64 R12, c[0x0][0x230] ;  /* 0x00008c00ff0c7b82 */ /* 0x000ea20000000a00 */
[----:B-----5:R-:W-:Y:S01]  /*02d0*/  IMAD.WIDE R16, R0, 0x4, R6 ;  /* 0x0000000400107825 */ /* 0x020fe200078e0206 */
[----:B------:R-:W-:-:S04]  /*02e0*/  CS2R R6, SRZ ;  /* 0x0000000000067805 */ /* 0x000fc8000001ff00 */
[----:B------:R-:W3:Y:S04]  /*02f0*/  @P1 LDG.E.EL.64 R4, desc[UR6][R16.64] ;  /* 0x0000000610041981 */ /* 0x000ee8000c2e1b00 */
[----:B----4-:R4:W-:Y:S01]  /*0300*/  STS.64 [R10], R2 ;  /* 0x000000020a007388 */ /* 0x0109e20000000a00 */
[----:B------:R-:W-:Y:S01]  /*0310*/  BAR.SYNC.DEFER_BLOCKING 0x0 ;  /* 0x0000000000007b1d */ /* 0x000fe20000010000 */
[----:B------:R-:W-:Y:S02]  /*0320*/  SGXT R20, R20, 0x1 ;  /* 0x000000011414781a */ /* 0x000fe40000000200 */
[----:B------:R-:W-:-:S05]  /*0330*/  LOP3.LUT R8, R8, 0x7f, RZ, 0xc0, !PT ;  /* 0x0000007f08087812 */ /* 0x000fca00078ec0ff */
[----:B----4-:R-:W4:Y:S01]  /*0340*/  LDC.64 R2, c[0x0][0x238] ;  /* 0x00008e00ff027b82 */ /* 0x010f220000000a00 */
[----:B------:R5:W3:Y:S01]  /*0350*/  @P0 LDG.E.EL.64 R6, desc[UR6][R18.64] ;  /* 0x0000000612060981 */ /* 0x000ae2000c2e1b00 */
[----:B------:R-:W-:-:S04]  /*0360*/  LEA.HI R20, R20, R11, RZ, 0x5 ;  /* 0x0000000b14147211 */ /* 0x000fc800078f28ff */
[----:B------:R-:W-:-:S05]  /*0370*/  LOP3.LUT R20, R20, 0xffffffe0, RZ, 0xc0, !PT ;  /* 0xffffffe014147812 */ /* 0x000fca00078ec0ff */
[----:B------:R-:W-:Y:S01]  /*0380*/  IMAD.IADD R11, R11, 0x1, -R20 ;  /* 0x000000010b0b7824 */ /* 0x000fe200078e0a14 */
[----:B------:R-:W-:Y:S01]  /*0390*/  LEA R8, R8, UR4, 0x2 ;  /* 0x0000000408087c11 */ /* 0x000fe2000f8e10ff */
[----:B------:R-:W-:Y:S02]  /*03a0*/  IMAD.MOV.U32 R20, RZ, RZ, RZ ;  /* 0x000000ffff147224 */ /* 0x000fe400078e00ff */
[C---:B-1----:R-:W-:Y:S02]  /*03b0*/  IMAD.WIDE R14, R11.reuse, 0x4, R14 ;  /* 0x000000040b0e7825 */ /* 0x042fe400078e020e */
[----:B------:R-:W1:Y:S02]  /*03c0*/  LDS R9, [R8] ;  /* 0x0000000008097984 */ /* 0x000e640000000800 */
[----:B--2---:R-:W-:Y:S02]  /*03d0*/  IMAD.WIDE R12, R11, 0x4, R12 ;  /* 0x000000040b0c7825 */ /* 0x004fe400078e020c */
[----:B------:R-:W1:Y:S04]  /*03e0*/  @!P2 LDG.E.EL R20, desc[UR6][R14.64] ;  /* 0x000000060e14a981 */ /* 0x000e68000c2e1900 */
[----:B------:R-:W2:Y:S01]  /*03f0*/  LDS R11, [R8+0x208] ;  /* 0x00020800080b7984 */ /* 0x000ea20000000800 */
[----:B------:R-:W-:Y:S01]  /*0400*/  BAR.SYNC.DEFER_BLOCKING 0x0 ;  /* 0x0000000000007b1d */ /* 0x000fe20000010000 */
[----:B0----5:R-:W-:-:S05]  /*0410*/  IMAD.MOV.U32 R18, RZ, RZ, RZ ;  /* 0x000000ffff127224 */ /* 0x021fca00078e00ff */
[----:B---3--:R-:W-:Y:S02]  /*0420*/  STS.64 [R10], R6 ;  /* 0x000000060a007388 */ /* 0x008fe40000000a00 */
[----:B------:R-:W-:Y:S06]  /*0430*/  BAR.SYNC.DEFER_BLOCKING 0x0 ;  /* 0x0000000000007b1d */ /* 0x000fec0000010000 */
[----:B------:R-:W3:Y:S04]  /*0440*/  @!P2 LDG.E.EL R18, desc[UR6][R12.64] ;  /* 0x000000060c12a981 */ /* 0x000ee8000c2e1900 */
[----:B------:R-:W3:Y:S04]  /*0450*/  LDS R16, [R8] ;  /* 0x0000000008107984 */ /* 0x000ee80000000800 */
[----:B------:R-:W0:Y:S01]  /*0460*/  LDS R17, [R8+0x208] ;  /* 0x0002080008117984 */ /* 0x000e220000000800 */
[--C-:B-1----:R-:W-:Y:S01]  /*0470*/  FADD R9, R9, R20.reuse ;  /* 0x0000001409097221 */ /* 0x102fe20000000000 */
[----:B--2---:R-:W-:-:S03]  /*0480*/  FADD R20, R11, R20 ;  /* 0x000000140b147221 */ /* 0x004fc60000000000 */
[----:B------:R-:W-:Y:S01]  /*0490*/  FADD R4, R9, R4 ;  /* 0x0000000409047221 */ /* 0x000fe20000000000 */
[----:B------:R-:W-:Y:S01]  /*04a0*/  FADD R5, R20, R5 ;  /* 0x0000000514057221 */ /* 0x000fe20000000000 */
[----:B----4-:R-:W-:-:S04]  /*04b0*/  IMAD.WIDE R2, R0, 0x4, R2 ;  /* 0x0000000400027825 */ /* 0x010fc800078e0202 */
[--C-:B---3--:R-:W-:Y:S01]  /*04c0*/  FADD R9, R16, R18.reuse ;  /* 0x0000001210097221 */ /* 0x108fe20000000000 */
[----:B0-----:R-:W-:-:S03]  /*04d0*/  FADD R18, R17, R18 ;  /* 0x0000001211127221 */ /* 0x001fc60000000000 */
[----:B------:R-:W-:Y:S01]  /*04e0*/  FADD R4, R4, R9 ;  /* 0x0000000904047221 */ /* 0x000fe20000000000 */
[----:B------:R-:W-:Y:S01]  /*04f0*/  FADD R5, R5, R18 ;  /* 0x0000001205057221 */ /* 0x000fe20000000000 */
[----:B------:R-:W-:Y:S06]  /*0500*/  @!P1 EXIT ;  /* 0x000000000000994d */ /* 0x000fec0003800000 */
[----:B------:R-:W-:Y:S01]  /*0510*/  STG.E.64 desc[UR6][R2.64], R4 ;  /* 0x0000000402007986 */ /* 0x000fe2000c101b06 */
[----:B------:R-:W-:Y:S05]  /*0520*/  EXIT ;  /* 0x000000000000794d */ /* 0x000fea0003800000 */
.L_x_0:
[----:B------:R-:W-:-:S00]  /*0530*/  BRA `(.L_x_0) ;  /* 0xfffffffc00fc7947 */ /* 0x000fc0000383ffff */
[----:B------:R-:W-:-:S00]  /*0540*/  NOP ;  /* 0x0000000000007918 */ /* 0x000fc00000000000 */
        /* <DEDUP_REMOVED lines=11> */
.L_x_1:


//--------------------- .nv.shared.triton_poi_fused_clone_7 --------------------------
	.section	.nv.shared.triton_poi_fused_clone_7,"aw",@nobits
	.sectionflags	@""
	.align	16
	.zero		1024


//--------------------- .nv.constant0.triton_poi_fused_clone_7 --------------------------
	.section	.nv.constant0.triton_poi_fused_clone_7,"a",@progbits
	.sectionflags	@""
	.align	4
.nv.constant0.triton_poi_fused_clone_7:
	.zero		584
